	.headerflags	@"EF_CUDA_TEXMODE_UNIFIED EF_CUDA_64BIT_ADDRESS EF_CUDA_ACCELERATORS EF_CUDA_SM90 EF_CUDA_VIRTUAL_SM(EF_CUDA_SM90)"
	.elftype	@"ET_EXEC"


//--------------------- .nv.info                  --------------------------
	.section	.nv.info,"",@"SHT_CUDA_INFO"
	.align	4


	//----- nvinfo : EIATTR_REGCOUNT
	.align		4
        /*0000*/ 	.byte	0x04, 0x2f
        /*0002*/ 	.short	(.L_3 - .L_2)
	.align		4
.L_2:
        /*0004*/ 	.word	index@(triton_poi_fused__native_batch_norm_legit_no_training__unsafe_index_relu_36)
        /*0008*/ 	.word	0x00000018


	//----- nvinfo : EIATTR_MIN_STACK_SIZE
	.align		4
.L_3:
        /*000c*/ 	.byte	0x04, 0x12
        /*000e*/ 	.short	(.L_5 - .L_4)
	.align		4
.L_4:
        /*0010*/ 	.word	index@(triton_poi_fused__native_batch_norm_legit_no_training__unsafe_index_relu_36)
        /*0014*/ 	.word	0x00000000


	//----- nvinfo : EIATTR_FRAME_SIZE
	.align		4
.L_5:
        /*0018*/ 	.byte	0x04, 0x11
        /*001a*/ 	.short	(.L_7 - .L_6)
	.align		4
.L_6:
        /*001c*/ 	.word	index@(triton_poi_fused__native_batch_norm_legit_no_training__unsafe_index_relu_36)
        /*0020*/ 	.word	0x00000000


	//----- nvinfo : EIATTR_MIN_STACK_SIZE
	.align		4
.L_7:
        /*0024*/ 	.byte	0x04, 0x12
        /*0026*/ 	.short	(.L_9 - .L_8)
	.align		4
.L_8:
        /*0028*/ 	.word	index@(triton_poi_fused__native_batch_norm_legit_no_training__unsafe_index_relu_36)
        /*002c*/ 	.word	0x00000000
.L_9:


//--------------------- .nv.info.triton_poi_fused__native_batch_norm_legit_no_training__unsafe_index_relu_36 --------------------------
	.section	.nv.info.triton_poi_fused__native_batch_norm_legit_no_training__unsafe_index_relu_36,"",@"SHT_CUDA_INFO"
	.sectionflags	@""
	.align	4


	//----- nvinfo : EIATTR_CUDA_API_VERSION
	.align		4
        /*0000*/ 	.byte	0x04, 0x37
        /*0002*/ 	.short	(.L_11 - .L_10)
.L_10:
        /*0004*/ 	.word	0x0000007c


	//----- nvinfo : EIATTR_KPARAM_INFO
	.align		4
.L_11:
        /*0008*/ 	.byte	0x04, 0x17
        /*000a*/ 	.short	(.L_13 - .L_12)
.L_12:
        /*000c*/ 	.word	0x00000000
        /*0010*/ 	.short	0x0007
        /*0012*/ 	.short	0x0038
        /*0014*/ 	.byte	0x00, 0xf0, 0x11, 0x00


	//----- nvinfo : EIATTR_KPARAM_INFO
	.align		4
.L_13:
        /*0018*/ 	.byte	0x04, 0x17
        /*001a*/ 	.short	(.L_15 - .L_14)
.L_14:
        /*001c*/ 	.word	0x00000000
        /*0020*/ 	.short	0x0006
        /*0022*/ 	.short	0x0030
        /*0024*/ 	.byte	0x00, 0xf4, 0x21, 0x00


	//----- nvinfo : EIATTR_KPARAM_INFO
	.align		4
.L_15:
        /*0028*/ 	.byte	0x04, 0x17
        /*002a*/ 	.short	(.L_17 - .L_16)
.L_16:
        /*002c*/ 	.word	0x00000000
        /*0030*/ 	.short	0x0005
        /*0032*/ 	.short	0x0028
        /*0034*/ 	.byte	0x00, 0xf4, 0x21, 0x00


	//----- nvinfo : EIATTR_KPARAM_INFO
	.align		4
.L_17:
        /*0038*/ 	.byte	0x04, 0x17
        /*003a*/ 	.short	(.L_19 - .L_18)
.L_18:
        /*003c*/ 	.word	0x00000000
        /*0040*/ 	.short	0x0004
        /*0042*/ 	.short	0x0020
        /*0044*/ 	.byte	0x00, 0xf4, 0x21, 0x00


	//----- nvinfo : EIATTR_KPARAM_INFO
	.align		4
.L_19:
        /*0048*/ 	.byte	0x04, 0x17
        /*004a*/ 	.short	(.L_21 - .L_20)
.L_20:
        /*004c*/ 	.word	0x00000000
        /*0050*/ 	.short	0x0003
        /*0052*/ 	.short	0x0018
        /*0054*/ 	.byte	0x00, 0xf4, 0x21, 0x00


	//----- nvinfo : EIATTR_KPARAM_INFO
	.align		4
.L_21:
        /*0058*/ 	.byte	0x04, 0x17
        /*005a*/ 	.short	(.L_23 - .L_22)
.L_22:
        /*005c*/ 	.word	0x00000000
        /*0060*/ 	.short	0x0002
        /*0062*/ 	.short	0x0010
        /*0064*/ 	.byte	0x00, 0xf4, 0x21, 0x00


	//----- nvinfo : EIATTR_KPARAM_INFO
	.align		4
.L_23:
        /*0068*/ 	.byte	0x04, 0x17
        /*006a*/ 	.short	(.L_25 - .L_24)
.L_24:
        /*006c*/ 	.word	0x00000000
        /*0070*/ 	.short	0x0001
        /*0072*/ 	.short	0x0008
        /*0074*/ 	.byte	0x00, 0xf4, 0x21, 0x00


	//----- nvinfo : EIATTR_KPARAM_INFO
	.align		4
.L_25:
        /*0078*/ 	.byte	0x04, 0x17
        /*007a*/ 	.short	(.L_27 - .L_26)
.L_26:
        /*007c*/ 	.word	0x00000000
        /*0080*/ 	.short	0x0000
        /*0082*/ 	.short	0x0000
        /*0084*/ 	.byte	0x00, 0xf4, 0x21, 0x00


	//----- nvinfo : EIATTR_SPARSE_MMA_MASK
	.align		4
.L_27:
        /*0088*/ 	.byte	0x03, 0x50
        /*008a*/ 	.short	0x0000


	//----- nvinfo : EIATTR_MAXREG_COUNT
	.align		4
        /*008c*/ 	.byte	0x03, 0x1b
        /*008e*/ 	.short	0x00ff


	//----- nvinfo : EIATTR_EXIT_INSTR_OFFSETS
	.align		4
        /*0090*/ 	.byte	0x04, 0x1c
        /*0092*/ 	.short	(.L_29 - .L_28)


	//   ....[0]....
.L_28:
        /*0094*/ 	.word	0x000005c0


	//----- nvinfo : EIATTR_REQNTID
	.align		4
.L_29:
        /*0098*/ 	.byte	0x04, 0x10
        /*009a*/ 	.short	(.L_31 - .L_30)
.L_30:
        /*009c*/ 	.word	0x00000100
        /*00a0*/ 	.word	0x00000001
        /*00a4*/ 	.word	0x00000001


	//----- nvinfo : EIATTR_CBANK_PARAM_SIZE
	.align		4
.L_31:
        /*00a8*/ 	.byte	0x03, 0x19
        /*00aa*/ 	.short	0x003c


	//----- nvinfo : EIATTR_PARAM_CBANK
	.align		4
        /*00ac*/ 	.byte	0x04, 0x0a
        /*00ae*/ 	.short	(.L_33 - .L_32)
	.align		4
.L_32:
        /*00b0*/ 	.word	index@(.nv.constant0.triton_poi_fused__native_batch_norm_legit_no_training__unsafe_index_relu_36)
        /*00b4*/ 	.short	0x0210
        /*00b6*/ 	.short	0x003c


	//----- nvinfo : EIATTR_SW_WAR
	.align		4
.L_33:
        /*00b8*/ 	.byte	0x04, 0x36
        /*00ba*/ 	.short	(.L_35 - .L_34)
.L_34:
        /*00bc*/ 	.word	0x00000008
.L_35:


//--------------------- .nv.callgraph             --------------------------
	.section	.nv.callgraph,"",@"SHT_CUDA_CALLGRAPH"
	.align	4
	.sectionentsize	8
	.align		4
        /*0000*/ 	.word	0x00000000
	.align		4
        /*0004*/ 	.word	0xffffffff
	.align		4
        /*0008*/ 	.word	0x00000000
	.align		4
        /*000c*/ 	.word	0xfffffffe
	.align		4
        /*0010*/ 	.word	0x00000000
	.align		4
        /*0014*/ 	.word	0xfffffffd
	.align		4
        /*0018*/ 	.word	0x00000000
	.align		4
        /*001c*/ 	.word	0xfffffffc


//--------------------- .nv.constant4             --------------------------
	.section	.nv.constant4,"a",@progbits
	.align	8
	.align		8
.nv.constant4:
        /*0000*/ 	.dword	_$_str
	.align		8
        /*0008*/ 	.dword	_$_str_$_2


//--------------------- .text.triton_poi_fused__native_batch_norm_legit_no_training__unsafe_index_relu_36 --------------------------
	.section	.text.triton_poi_fused__native_batch_norm_legit_no_training__unsafe_index_relu_36,"ax",@progbits
	.align	128
        .global         triton_poi_fused__native_batch_norm_legit_no_training__unsafe_index_relu_36
        .type           triton_poi_fused__native_batch_norm_legit_no_training__unsafe_index_relu_36,@function
        .size           triton_poi_fused__native_batch_norm_legit_no_training__unsafe_index_relu_36,(.L_x_1 - triton_poi_fused__native_batch_norm_legit_no_training__unsafe_index_relu_36)
        .other          triton_poi_fused__native_batch_norm_legit_no_training__unsafe_index_relu_36,@"STO_CUDA_ENTRY STV_DEFAULT"
triton_poi_fused__native_batch_norm_legit_no_training__unsafe_index_relu_36:
.text.triton_poi_fused__native_batch_norm_legit_no_training__unsafe_index_relu_36:
[----:B------:R-:W-:Y:S01]  /*0000*/  LDC R1, c[0x0][0x28] ;  /* 0x00000a00ff017b82 */ /* 0x000fe20000000800 */
[----:B------:R-:W1:Y:S07]  /*0010*/  S2R R0, SR_TID.X ;  /* 0x0000000000007919 */ /* 0x000e6e0000002100 */
[----:B------:R-:W2:Y:S01]  /*0020*/  LDC.64 R4, c[0x0][0x210] ;  /* 0x00008400ff047b82 */ /* 0x000ea20000000a00 */
[----:B------:R-:W-:Y:S01]  /*0030*/  ULDC.64 UR4, c[0x0][0x208] ;  /* 0x0000820000047ab9 */ /* 0x000fe20000000a00 */
[----:B------:R-:W-:Y:S01]  /*0040*/  ULDC.64 UR6, c[0x0][0x218] ;  /* 0x0000860000067ab9 */ /* 0x000fe20000000a00 */
[----:B------:R-:W3:Y:S05]  /*0050*/  S2R R11, SR_CTAID.X ;  /* 0x00000000000b7919 */ /* 0x000eea0000002500 */
[----:B------:R-:W4:Y:S08]  /*0060*/  LDC.64 R16, c[0x0][0x228] ;  /* 0x00008a00ff107b82 */ /* 0x000f300000000a00 */
[----:B------:R-:W5:Y:S01]  /*0070*/  LDC.64 R14, c[0x0][0x220] ;  /* 0x00008800ff0e7b82 */ /* 0x000f620000000a00 */
[----:B-1----:R-:W-:-:S05]  /*0080*/  IMAD.SHL.U32 R0, R0, 0x2, RZ ;  /* 0x0000000200007824 */ /* 0x002fca00078e00ff */
[----:B------:R-:W-:-:S05]  /*0090*/  LOP3.LUT R0, R0, 0x1fe, RZ, 0xc0, !PT ;  /* 0x000001fe00007812 */ /* 0x000fca00078ec0ff */
[----:B---3--:R-:W-:-:S05]  /*00a0*/  IMAD R9, R11, 0x200, R0 ;  /* 0x000002000b097824 */ /* 0x008fca00078e0200 */
[----:B------:R-:W-:-:S04]  /*00b0*/  SHF.R.S32.HI R0, RZ, 0x1f, R9 ;  /* 0x0000001fff007819 */ /* 0x000fc80000011409 */
[----:B------:R-:W-:-:S04]  /*00c0*/  LEA.HI R6, R0, R9, RZ, 0x4 ;  /* 0x0000000900067211 */ /* 0x000fc800078f20ff */
[----:B------:R-:W-:-:S04]  /*00d0*/  SHF.R.S32.HI R2, RZ, 0x4, R6 ;  /* 0x00000004ff027819 */ /* 0x000fc80000011406 */
[----:B------:R-:W-:-:S04]  /*00e0*/  LEA.HI R3, R2, R2, RZ, 0x4 ;  /* 0x0000000202037211 */ /* 0x000fc800078f20ff */
[----:B------:R-:W-:-:S05]  /*00f0*/  LOP3.LUT R3, R3, 0xfffffff0, RZ, 0xc0, !PT ;  /* 0xfffffff003037812 */ /* 0x000fca00078ec0ff */
[----:B------:R-:W-:-:S04]  /*0100*/  IMAD.IADD R3, R2, 0x1, -R3 ;  /* 0x0000000102037824 */ /* 0x000fc800078e0a03 */
[----:B--2---:R-:W-:Y:S01]  /*0110*/  IMAD.WIDE R2, R3, 0x8, R4 ;  /* 0x0000000803027825 */ /* 0x004fe200078e0204 */
[----:B------:R-:W-:-:S05]  /*0120*/  LOP3.LUT R6, R6, 0xfffffff0, RZ, 0xc0, !PT ;  /* 0xfffffff006067812 */ /* 0x000fca00078ec0ff */
[----:B------:R-:W2:Y:S01]  /*0130*/  LDG.E.EL.64 R2, desc[UR4][R2.64] ;  /* 0x0000000402027981 */ /* 0x000ea2000c2e1b00 */
[----:B------:R-:W-:-:S04]  /*0140*/  IMAD.IADD R7, R9, 0x1, -R6 ;  /* 0x0000000109077824 */ /* 0x000fc800078e0a06 */
[----:B------:R-:W-:-:S06]  /*0150*/  IMAD.WIDE R4, R7, 0x8, R4 ;  /* 0x0000000807047825 */ /* 0x000fcc00078e0204 */
[----:B------:R-:W3:Y:S01]  /*0160*/  LDG.E.EL.128 R4, desc[UR4][R4.64] ;  /* 0x0000000404047981 */ /* 0x000ee2000c2e1d00 */
[----:B------:R-:W-:Y:S02]  /*0170*/  SHF.R.S32.HI R8, RZ, 0x16, R11 ;  /* 0x00000016ff087819 */ /* 0x000fe4000001140b */
[----:B------:R-:W1:Y:S02]  /*0180*/  LDC.64 R10, c[0x0][0x238] ;  /* 0x00008e00ff0a7b82 */ /* 0x000e640000000a00 */
[----:B------:R-:W-:-:S04]  /*0190*/  SGXT R8, R8, 0x1 ;  /* 0x000000010808781a */ /* 0x000fc80000000200 */
[----:B------:R-:W-:-:S04]  /*01a0*/  LEA.HI R8, R8, R9, RZ, 0x8 ;  /* 0x0000000908087211 */ /* 0x000fc800078f40ff */
[----:B------:R-:W-:-:S04]  /*01b0*/  SHF.R.S32.HI R12, RZ, 0x8, R8 ;  /* 0x00000008ff0c7819 */ /* 0x000fc80000011408 */
[----:B------:R-:W-:-:S04]  /*01c0*/  LEA.HI R8, R12, R12, RZ, 0x8 ;  /* 0x0000000c0c087211 */ /* 0x000fc800078f40ff */
[----:B------:R-:W-:-:S05]  /*01d0*/  LOP3.LUT R13, R8, 0xffffff00, RZ, 0xc0, !PT ;  /* 0xffffff00080d7812 */ /* 0x000fca00078ec0ff */
[----:B------:R-:W-:-:S04]  /*01e0*/  IMAD.IADD R13, R12, 0x1, -R13 ;  /* 0x000000010c0d7824 */ /* 0x000fc800078e0a0d */
[----:B----4-:R-:W-:-:S05]  /*01f0*/  IMAD.WIDE R16, R13, 0x4, R16 ;  /* 0x000000040d107825 */ /* 0x010fca00078e0210 */
[----:B------:R4:W4:Y:S01]  /*0200*/  LDG.E.EL R8, desc[UR4][R16.64] ;  /* 0x0000000410087981 */ /* 0x000922000c2e1900 */
[----:B-----5:R-:W-:-:S04]  /*0210*/  IMAD.WIDE R14, R13, 0x4, R14 ;  /* 0x000000040d0e7825 */ /* 0x020fc800078e020e */
[----:B-1----:R-:W-:Y:S02]  /*0220*/  IMAD.WIDE R10, R13, 0x4, R10 ;  /* 0x000000040d0a7825 */ /* 0x002fe400078e020a */
[----:B------:R1:W5:Y:S04]  /*0230*/  LDG.E.EL R15, desc[UR4][R14.64] ;  /* 0x000000040e0f7981 */ /* 0x000368000c2e1900 */
[----:B------:R-:W5:Y:S01]  /*0240*/  LDG.E.EL R11, desc[UR4][R10.64] ;  /* 0x000000040a0b7981 */ /* 0x000f62000c2e1900 */
[----:B--2---:R-:W-:-:S04]  /*0250*/  SHF.R.U32.HI R19, RZ, 0x1c, R3 ;  /* 0x0000001cff137819 */ /* 0x004fc80000011603 */
[----:B------:R-:W-:-:S04]  /*0260*/  LOP3.LUT R19, R19, 0x8, RZ, 0xc0, !PT ;  /* 0x0000000813137812 */ /* 0x000fc800078ec0ff */
[----:B------:R-:W-:Y:S02]  /*0270*/  IADD3 R19, P0, R2, R19, RZ ;  /* 0x0000001302137210 */ /* 0x000fe40007f1e0ff */
[----:B---3--:R-:W-:-:S03]  /*0280*/  SHF.R.U32.HI R20, RZ, 0x1a, R5 ;  /* 0x0000001aff147819 */ /* 0x008fc60000011605 */
[----:B------:R-:W-:Y:S01]  /*0290*/  IMAD.X R18, RZ, RZ, R3, P0 ;  /* 0x000000ffff127224 */ /* 0x000fe200000e0603 */
[----:B----4-:R-:W-:Y:S01]  /*02a0*/  SHF.R.U32.HI R17, RZ, 0x1a, R7 ;  /* 0x0000001aff117819 */ /* 0x010fe20000011607 */
[----:B------:R-:W2:Y:S01]  /*02b0*/  LDC.64 R2, c[0x0][0x230] ;  /* 0x00008c00ff027b82 */ /* 0x000ea20000000a00 */
[----:B------:R-:W-:Y:S02]  /*02c0*/  LEA R21, P0, R4, UR6, 0x2 ;  /* 0x0000000604157c11 */ /* 0x000fe4000f8010ff */
[C---:B------:R-:W-:Y:S01]  /*02d0*/  SHF.L.U64.HI R16, R19.reuse, 0x5, R18 ;  /* 0x0000000513107819 */ /* 0x040fe20000010212 */
[----:B------:R-:W-:Y:S01]  /*02e0*/  IMAD.SHL.U32 R19, R19, 0x20, RZ ;  /* 0x0000002013137824 */ /* 0x000fe200078e00ff */
[----:B------:R-:W-:Y:S02]  /*02f0*/  LEA R18, P2, R6, UR6, 0x2 ;  /* 0x0000000606127c11 */ /* 0x000fe4000f8410ff */
[----:B------:R-:W-:Y:S02]  /*0300*/  LOP3.LUT R20, R20, 0x20, RZ, 0xc0, !PT ;  /* 0x0000002014147812 */ /* 0x000fe400078ec0ff */
[----:B------:R-:W-:-:S02]  /*0310*/  LOP3.LUT R17, R17, 0x20, RZ, 0xc0, !PT ;  /* 0x0000002011117812 */ /* 0x000fc400078ec0ff */
[----:B------:R-:W-:Y:S02]  /*0320*/  LEA.HI.X R5, R4, UR7, R5, 0x2, P0 ;  /* 0x0000000704057c11 */ /* 0x000fe400080f1405 */
[----:B------:R-:W-:Y:S02]  /*0330*/  LEA.HI.X R7, R6, UR7, R7, 0x2, P2 ;  /* 0x0000000706077c11 */ /* 0x000fe400090f1407 */
[C---:B------:R-:W-:Y:S02]  /*0340*/  IADD3 R4, P1, P0, R19.reuse, R21, R20 ;  /* 0x0000001513047210 */ /* 0x040fe4000783e014 */
[----:B------:R-:W-:Y:S01]  /*0350*/  IADD3 R6, P2, P3, R19, R18, R17 ;  /* 0x0000001213067210 */ /* 0x000fe20007b5e011 */
[----:B------:R-:W-:Y:S01]  /*0360*/  IMAD.SHL.U32 R17, R12, 0x40, RZ ;  /* 0x000000400c117824 */ /* 0x000fe200078e00ff */
[C---:B------:R-:W-:Y:S02]  /*0370*/  IADD3.X R5, R16.reuse, R5, RZ, P1, P0 ;  /* 0x0000000510057210 */ /* 0x040fe40000fe04ff */
[----:B------:R-:W-:Y:S01]  /*0380*/  IADD3.X R7, R16, R7, RZ, P2, P3 ;  /* 0x0000000710077210 */ /* 0x000fe200017e64ff */
[----:B------:R-:W-:-:S04]  /*0390*/  IMAD.WIDE R4, R17, 0x4, R4 ;  /* 0x0000000411047825 */ /* 0x000fc800078e0204 */
[----:B------:R-:W-:Y:S02]  /*03a0*/  IMAD.WIDE R6, R17, 0x4, R6 ;  /* 0x0000000411067825 */ /* 0x000fe400078e0206 */
[----:B------:R-:W5:Y:S04]  /*03b0*/  LDG.E.EL R4, desc[UR4][R4.64] ;  /* 0x0000000404047981 */ /* 0x000f68000c2e1900 */
[----:B------:R-:W3:Y:S01]  /*03c0*/  LDG.E.EL R6, desc[UR4][R6.64] ;  /* 0x0000000406067981 */ /* 0x000ee2000c2e1900 */
[----:B--2---:R-:W-:-:S05]  /*03d0*/  IMAD.WIDE R2, R13, 0x4, R2 ;  /* 0x000000040d027825 */ /* 0x004fca00078e0202 */
[----:B------:R2:W4:Y:S01]  /*03e0*/  LDG.E.EL R12, desc[UR4][R2.64] ;  /* 0x00000004020c7981 */ /* 0x000522000c2e1900 */
[----:B------:R-:W-:-:S04]  /*03f0*/  FADD R8, R8, 9.9999997473787516356e-06 ;  /* 0x3727c5ac08087421 */ /* 0x000fc80000000000 */
[----:B------:R-:W2:Y:S01]  /*0400*/  MUFU.SQRT R13, R8 ;  /* 0x00000008000d7308 */ /* 0x000ea20000002000 */
[----:B-1----:R-:W-:Y:S01]  /*0410*/  IMAD.MOV.U32 R14, RZ, RZ, 0x3e800000 ;  /* 0x3e800000ff0e7424 */ /* 0x002fe200078e00ff */
[----:B--2---:R-:W1:Y:S01]  /*0420*/  LDC.64 R2, c[0x0][0x240] ;  /* 0x00009000ff027b82 */ /* 0x004e620000000a00 */
[C---:B0-----:R-:W-:Y:S02]  /*0430*/  FSETP.GT.AND P0, PT, R13.reuse, 8.50705917302346158658e+37, PT ;  /* 0x7e8000000d00780b */ /* 0x041fe40003f04000 */
[----:B------:R-:W-:-:S11]  /*0440*/  FSETP.GEU.AND P1, PT, R13, 1.175494350822287508e-38, PT ;  /* 0x008000000d00780b */ /* 0x000fd60003f2e000 */
[----:B------:R-:W-:-:S04]  /*0450*/  @P0 FMUL R13, R13, 0.25 ;  /* 0x3e8000000d0d0820 */ /* 0x000fc80000400000 */
[----:B------:R-:W-:-:S06]  /*0460*/  @!P1 FMUL R13, R13, 16777216 ;  /* 0x4b8000000d0d9820 */ /* 0x000fcc0000400000 */
[----:B------:R-:W0:Y:S01]  /*0470*/  MUFU.RCP R13, R13 ;  /* 0x0000000d000d7308 */ /* 0x000e220000001000 */
[----:B------:R-:W-:Y:S02]  /*0480*/  FSEL R14, R14, 1, P0 ;  /* 0x3f8000000e0e7808 */ /* 0x000fe40000000000 */
[----:B------:R-:W-:-:S03]  /*0490*/  LEA.HI R0, R0, R9, RZ, 0x10 ;  /* 0x0000000900007211 */ /* 0x000fc600078f80ff */
[----:B------:R-:W-:Y:S02]  /*04a0*/  @!P1 FMUL R14, R14, 16777216 ;  /* 0x4b8000000e0e9820 */ /* 0x000fe40000400000 */
[C---:B------:R-:W-:Y:S02]  /*04b0*/  IMAD.SHL.U32 R7, R0.reuse, 0x2, RZ ;  /* 0x0000000200077824 */ /* 0x040fe400078e00ff */
[----:B0-----:R-:W-:Y:S01]  /*04c0*/  FMUL R5, R13, R14 ;  /* 0x0000000e0d057220 */ /* 0x001fe20000400000 */
[----:B------:R-:W-:Y:S02]  /*04d0*/  LOP3.LUT R0, R0, 0xffff0000, RZ, 0xc0, !PT ;  /* 0xffff000000007812 */ /* 0x000fe400078ec0ff */
[----:B------:R-:W-:-:S04]  /*04e0*/  LOP3.LUT R7, R7, 0xfffe0000, RZ, 0xc0, !PT ;  /* 0xfffe000007077812 */ /* 0x000fc800078ec0ff */
[----:B------:R-:W-:-:S05]  /*04f0*/  IADD3 R7, R7, R9, -R0 ;  /* 0x0000000907077210 */ /* 0x000fca0007ffe800 */
[----:B-1----:R-:W-:-:S04]  /*0500*/  IMAD.WIDE R2, R7, 0x4, R2 ;  /* 0x0000000407027825 */ /* 0x002fc800078e0202 */
[C---:B-----5:R-:W-:Y:S01]  /*0510*/  FADD R4, -R15.reuse, R4 ;  /* 0x000000040f047221 */ /* 0x060fe20000000100 */
[----:B---3--:R-:W-:-:S03]  /*0520*/  FADD R6, -R15, R6 ;  /* 0x000000060f067221 */ /* 0x008fc60000000100 */
[-C--:B------:R-:W-:Y:S01]  /*0530*/  FMUL R4, R4, R5.reuse ;  /* 0x0000000504047220 */ /* 0x080fe20000400000 */
[----:B------:R-:W-:-:S03]  /*0540*/  FMUL R6, R6, R5 ;  /* 0x0000000506067220 */ /* 0x000fc60000400000 */
[C-C-:B----4-:R-:W-:Y:S01]  /*0550*/  FFMA R4, R12.reuse, R4, R11.reuse ;  /* 0x000000040c047223 */ /* 0x150fe2000000000b */
[----:B------:R-:W-:-:S04]  /*0560*/  FFMA R6, R12, R6, R11 ;  /* 0x000000060c067223 */ /* 0x000fc8000000000b */
[----:B------:R-:W-:Y:S02]  /*0570*/  FSETP.GEU.AND P0, PT, R4, RZ, PT ;  /* 0x000000ff0400720b */ /* 0x000fe40003f0e000 */
[----:B------:R-:W-:Y:S02]  /*0580*/  FSETP.GEU.AND P1, PT, R6, RZ, PT ;  /* 0x000000ff0600720b */ /* 0x000fe40003f2e000 */
[----:B------:R-:W-:Y:S02]  /*0590*/  FSEL R4, R4, RZ, P0 ;  /* 0x000000ff04047208 */ /* 0x000fe40000000000 */
[----:B------:R-:W-:-:S05]  /*05a0*/  FSEL R5, R6, RZ, P1 ;  /* 0x000000ff06057208 */ /* 0x000fca0000800000 */
[----:B------:R-:W-:Y:S01]  /*05b0*/  STG.E.64 desc[UR4][R2.64], R4 ;  /* 0x0000000402007986 */ /* 0x000fe2000c101b04 */
[----:B------:R-:W-:Y:S05]  /*05c0*/  EXIT ;  /* 0x000000000000794d */ /* 0x000fea0003800000 */
.L_x_0:
[----:B------:R-:W-:-:S00]  /*05d0*/  BRA `(.L_x_0) ;  /* 0xfffffffc00fc7947 */ /* 0x000fc0000383ffff */
[----:B------:R-:W-:-:S00]  /*05e0*/  NOP ;  /* 0x0000000000007918 */ /* 0x000fc00000000000 */
        /* <DEDUP_REMOVED lines=9> */
.L_x_1:


//--------------------- .nv.global.init           --------------------------
	.section	.nv.global.init,"aw",@progbits
.nv.global.init:
	.type		_$_str,@object
	.size		_$_str,(_$_str_$_2 - _$_str)
_$_str:
        /*0000*/ 	.byte	0x5f, 0x5f, 0x43, 0x55, 0x44, 0x41, 0x5f, 0x46, 0x54, 0x5a, 0x00
	.type		_$_str_$_2,@object
	.size		_$_str_$_2,(.L_1 - _$_str_$_2)
_$_str_$_2:
        /*000b*/ 	.byte	0x5f, 0x5f, 0x43, 0x55, 0x44, 0x41, 0x5f, 0x50, 0x52, 0x45, 0x43, 0x5f, 0x53, 0x51, 0x52, 0x54
        /*001b*/ 	.byte	0x00
.L_1:


//--------------------- .nv.constant0.triton_poi_fused__native_batch_norm_legit_no_training__unsafe_index_relu_36 --------------------------
	.section	.nv.constant0.triton_poi_fused__native_batch_norm_legit_no_training__unsafe_index_relu_36,"a",@progbits
	.sectionflags	@""
	.align	4
.nv.constant0.triton_poi_fused__native_batch_norm_legit_no_training__unsafe_index_relu_36:
	.zero		588
